	.headerflags	@"EF_CUDA_TEXMODE_UNIFIED EF_CUDA_64BIT_ADDRESS EF_CUDA_ACCELERATORS EF_CUDA_SM90 EF_CUDA_VIRTUAL_SM(EF_CUDA_SM90)"
	.elftype	@"ET_EXEC"


//--------------------- .nv.info                  --------------------------
	.section	.nv.info,"",@"SHT_CUDA_INFO"
	.align	4


	//----- nvinfo : EIATTR_REGCOUNT
	.align		4
        /*0000*/ 	.byte	0x04, 0x2f
        /*0002*/ 	.short	(.L_1 - .L_0)
	.align		4
.L_0:
        /*0004*/ 	.word	index@(triton_poi_fused_constant_pad_nd_relu_28)
        /*0008*/ 	.word	0x00000018


	//----- nvinfo : EIATTR_MIN_STACK_SIZE
	.align		4
.L_1:
        /*000c*/ 	.byte	0x04, 0x12
        /*000e*/ 	.short	(.L_3 - .L_2)
	.align		4
.L_2:
        /*0010*/ 	.word	index@(triton_poi_fused_constant_pad_nd_relu_28)
        /*0014*/ 	.word	0x00000000


	//----- nvinfo : EIATTR_FRAME_SIZE
	.align		4
.L_3:
        /*0018*/ 	.byte	0x04, 0x11
        /*001a*/ 	.short	(.L_5 - .L_4)
	.align		4
.L_4:
        /*001c*/ 	.word	index@(triton_poi_fused_constant_pad_nd_relu_28)
        /*0020*/ 	.word	0x00000000


	//----- nvinfo : EIATTR_MIN_STACK_SIZE
	.align		4
.L_5:
        /*0024*/ 	.byte	0x04, 0x12
        /*0026*/ 	.short	(.L_7 - .L_6)
	.align		4
.L_6:
        /*0028*/ 	.word	index@(triton_poi_fused_constant_pad_nd_relu_28)
        /*002c*/ 	.word	0x00000000
.L_7:


//--------------------- .nv.info.triton_poi_fused_constant_pad_nd_relu_28 --------------------------
	.section	.nv.info.triton_poi_fused_constant_pad_nd_relu_28,"",@"SHT_CUDA_INFO"
	.sectionflags	@""
	.align	4


	//----- nvinfo : EIATTR_CUDA_API_VERSION
	.align		4
        /*0000*/ 	.byte	0x04, 0x37
        /*0002*/ 	.short	(.L_9 - .L_8)
.L_8:
        /*0004*/ 	.word	0x0000007c


	//----- nvinfo : EIATTR_KPARAM_INFO
	.align		4
.L_9:
        /*0008*/ 	.byte	0x04, 0x17
        /*000a*/ 	.short	(.L_11 - .L_10)
.L_10:
        /*000c*/ 	.word	0x00000000
        /*0010*/ 	.short	0x0002
        /*0012*/ 	.short	0x0010
        /*0014*/ 	.byte	0x00, 0xf0, 0x11, 0x00


	//----- nvinfo : EIATTR_KPARAM_INFO
	.align		4
.L_11:
        /*0018*/ 	.byte	0x04, 0x17
        /*001a*/ 	.short	(.L_13 - .L_12)
.L_12:
        /*001c*/ 	.word	0x00000000
        /*0020*/ 	.short	0x0001
        /*0022*/ 	.short	0x0008
        /*0024*/ 	.byte	0x00, 0xf4, 0x21, 0x00


	//----- nvinfo : EIATTR_KPARAM_INFO
	.align		4
.L_13:
        /*0028*/ 	.byte	0x04, 0x17
        /*002a*/ 	.short	(.L_15 - .L_14)
.L_14:
        /*002c*/ 	.word	0x00000000
        /*0030*/ 	.short	0x0000
        /*0032*/ 	.short	0x0000
        /*0034*/ 	.byte	0x00, 0xf4, 0x21, 0x00


	//----- nvinfo : EIATTR_SPARSE_MMA_MASK
	.align		4
.L_15:
        /*0038*/ 	.byte	0x03, 0x50
        /*003a*/ 	.short	0x0000


	//----- nvinfo : EIATTR_MAXREG_COUNT
	.align		4
        /*003c*/ 	.byte	0x03, 0x1b
        /*003e*/ 	.short	0x00ff


	//----- nvinfo : EIATTR_EXIT_INSTR_OFFSETS
	.align		4
        /*0040*/ 	.byte	0x04, 0x1c
        /*0042*/ 	.short	(.L_17 - .L_16)


	//   ....[0]....
.L_16:
        /*0044*/ 	.word	0x00000810


	//   ....[1]....
        /*0048*/ 	.word	0x00000830


	//----- nvinfo : EIATTR_REQNTID
	.align		4
.L_17:
        /*004c*/ 	.byte	0x04, 0x10
        /*004e*/ 	.short	(.L_19 - .L_18)
.L_18:
        /*0050*/ 	.word	0x00000080
        /*0054*/ 	.word	0x00000001
        /*0058*/ 	.word	0x00000001


	//----- nvinfo : EIATTR_CBANK_PARAM_SIZE
	.align		4
.L_19:
        /*005c*/ 	.byte	0x03, 0x19
        /*005e*/ 	.short	0x0014


	//----- nvinfo : EIATTR_PARAM_CBANK
	.align		4
        /*0060*/ 	.byte	0x04, 0x0a
        /*0062*/ 	.short	(.L_21 - .L_20)
	.align		4
.L_20:
        /*0064*/ 	.word	index@(.nv.constant0.triton_poi_fused_constant_pad_nd_relu_28)
        /*0068*/ 	.short	0x0210
        /*006a*/ 	.short	0x0014


	//----- nvinfo : EIATTR_SW_WAR
	.align		4
.L_21:
        /*006c*/ 	.byte	0x04, 0x36
        /*006e*/ 	.short	(.L_23 - .L_22)
.L_22:
        /*0070*/ 	.word	0x00000008
.L_23:


//--------------------- .nv.callgraph             --------------------------
	.section	.nv.callgraph,"",@"SHT_CUDA_CALLGRAPH"
	.align	4
	.sectionentsize	8
	.align		4
        /*0000*/ 	.word	0x00000000
	.align		4
        /*0004*/ 	.word	0xffffffff
	.align		4
        /*0008*/ 	.word	0x00000000
	.align		4
        /*000c*/ 	.word	0xfffffffe
	.align		4
        /*0010*/ 	.word	0x00000000
	.align		4
        /*0014*/ 	.word	0xfffffffd
	.align		4
        /*0018*/ 	.word	0x00000000
	.align		4
        /*001c*/ 	.word	0xfffffffc


//--------------------- .text.triton_poi_fused_constant_pad_nd_relu_28 --------------------------
	.section	.text.triton_poi_fused_constant_pad_nd_relu_28,"ax",@progbits
	.align	128
        .global         triton_poi_fused_constant_pad_nd_relu_28
        .type           triton_poi_fused_constant_pad_nd_relu_28,@function
        .size           triton_poi_fused_constant_pad_nd_relu_28,(.L_x_1 - triton_poi_fused_constant_pad_nd_relu_28)
        .other          triton_poi_fused_constant_pad_nd_relu_28,@"STO_CUDA_ENTRY STV_DEFAULT"
triton_poi_fused_constant_pad_nd_relu_28:
.text.triton_poi_fused_constant_pad_nd_relu_28:
[----:B------:R-:W0:Y:S02]  /*0000*/  LDC R1, c[0x0][0x28] ;  /* 0x00000a00ff017b82 */ /* 0x000e240000000800 */
[----:B------:R-:W1:Y:S01]  /*0010*/  S2R R0, SR_TID.X ;  /* 0x0000000000007919 */ /* 0x000e620000002100 */
[----:B------:R-:W-:Y:S01]  /*0020*/  ULDC.64 UR4, c[0x0][0x210] ;  /* 0x0000840000047ab9 */ /* 0x000fe20000000a00 */
[----:B------:R-:W2:Y:S01]  /*0030*/  S2R R3, SR_CTAID.X ;  /* 0x0000000000037919 */ /* 0x000ea20000002500 */
[----:B-1----:R-:W-:-:S05]  /*0040*/  IMAD.SHL.U32 R0, R0, 0x4, RZ ;  /* 0x0000000400007824 */ /* 0x002fca00078e00ff */
[----:B------:R-:W-:-:S05]  /*0050*/  LOP3.LUT R0, R0, 0x1fc, RZ, 0xc0, !PT ;  /* 0x000001fc00007812 */ /* 0x000fca00078ec0ff */
[----:B--2---:R-:W-:-:S04]  /*0060*/  IMAD R0, R3, 0x200, R0 ;  /* 0x0000020003007824 */ /* 0x004fc800078e0200 */
[----:B------:R-:W-:-:S04]  /*0070*/  IMAD.HI R5, R0, 0x66666667, RZ ;  /* 0x6666666700057827 */ /* 0x000fc800078e02ff */
[C---:B------:R-:W-:Y:S01]  /*0080*/  VIADD R4, R0.reuse, 0x1 ;  /* 0x0000000100047836 */ /* 0x040fe20000000000 */
[----:B------:R-:W-:Y:S01]  /*0090*/  SHF.R.S32.HI R2, RZ, 0x1, R5 ;  /* 0x00000001ff027819 */ /* 0x000fe20000011405 */
[----:B------:R-:W-:Y:S02]  /*00a0*/  VIADD R6, R0, 0x2 ;  /* 0x0000000200067836 */ /* 0x000fe40000000000 */
[----:B------:R-:W-:Y:S01]  /*00b0*/  IMAD.HI R9, R4, 0x66666667, RZ ;  /* 0x6666666704097827 */ /* 0x000fe200078e02ff */
[----:B------:R-:W-:-:S03]  /*00c0*/  LEA.HI R5, R5, R2, RZ, 0x1 ;  /* 0x0000000205057211 */ /* 0x000fc600078f08ff */
[----:B------:R-:W-:Y:S01]  /*00d0*/  IMAD.HI R7, R0, 0x51eb851f, RZ ;  /* 0x51eb851f00077827 */ /* 0x000fe200078e02ff */
[----:B------:R-:W-:-:S03]  /*00e0*/  SHF.R.S32.HI R8, RZ, 0x1, R9 ;  /* 0x00000001ff087819 */ /* 0x000fc60000011409 */
[----:B------:R-:W-:Y:S01]  /*00f0*/  IMAD.HI R11, R6, 0x66666667, RZ ;  /* 0x66666667060b7827 */ /* 0x000fe200078e02ff */
[----:B------:R-:W-:Y:S02]  /*0100*/  LEA.HI R9, R9, R8, RZ, 0x1 ;  /* 0x0000000809097211 */ /* 0x000fe400078f08ff */
[----:B------:R-:W-:Y:S01]  /*0110*/  SHF.R.U32.HI R10, RZ, 0x1f, R7 ;  /* 0x0000001fff0a7819 */ /* 0x000fe20000011607 */
[----:B------:R-:W-:Y:S01]  /*0120*/  VIADD R2, R0, 0x3 ;  /* 0x0000000300027836 */ /* 0x000fe20000000000 */
[----:B------:R-:W-:Y:S01]  /*0130*/  SHF.R.S32.HI R8, RZ, 0x1, R11 ;  /* 0x00000001ff087819 */ /* 0x000fe2000001140b */
[----:B------:R-:W-:Y:S01]  /*0140*/  IMAD.HI R3, R4, 0x51eb851f, RZ ;  /* 0x51eb851f04037827 */ /* 0x000fe200078e02ff */
[----:B------:R-:W-:Y:S02]  /*0150*/  LEA.HI R7, R7, R10, RZ, 0x1d ;  /* 0x0000000a07077211 */ /* 0x000fe400078fe8ff */
[----:B------:R-:W-:Y:S01]  /*0160*/  LEA.HI R11, R11, R8, RZ, 0x1 ;  /* 0x000000080b0b7211 */ /* 0x000fe200078f08ff */
[----:B------:R-:W-:Y:S01]  /*0170*/  IMAD.HI R14, R6, 0x51eb851f, RZ ;  /* 0x51eb851f060e7827 */ /* 0x000fe200078e02ff */
[----:B------:R-:W-:-:S03]  /*0180*/  SHF.R.U32.HI R12, RZ, 0x1f, R3 ;  /* 0x0000001fff0c7819 */ /* 0x000fc60000011603 */
[C---:B------:R-:W-:Y:S01]  /*0190*/  IMAD.HI R13, R2.reuse, 0x66666667, RZ ;  /* 0x66666667020d7827 */ /* 0x040fe200078e02ff */
[----:B------:R-:W-:Y:S02]  /*01a0*/  SHF.R.U32.HI R15, RZ, 0x1f, R14 ;  /* 0x0000001fff0f7819 */ /* 0x000fe4000001160e */
[----:B------:R-:W-:Y:S01]  /*01b0*/  LEA.HI R3, R3, R12, RZ, 0x1d ;  /* 0x0000000c03037211 */ /* 0x000fe200078fe8ff */
[----:B------:R-:W-:Y:S01]  /*01c0*/  IMAD.HI R16, R2, 0x51eb851f, RZ ;  /* 0x51eb851f02107827 */ /* 0x000fe200078e02ff */
[----:B------:R-:W-:Y:S02]  /*01d0*/  SHF.R.S32.HI R10, RZ, 0x1, R13 ;  /* 0x00000001ff0a7819 */ /* 0x000fe4000001140d */
[----:B------:R-:W-:Y:S01]  /*01e0*/  LEA.HI R8, R14, R15, RZ, 0x1d ;  /* 0x0000000f0e087211 */ /* 0x000fe200078fe8ff */
[----:B------:R-:W-:Y:S01]  /*01f0*/  IMAD.HI R12, R5, 0x66666667, RZ ;  /* 0x66666667050c7827 */ /* 0x000fe200078e02ff */
[----:B------:R-:W-:Y:S02]  /*0200*/  SHF.R.U32.HI R15, RZ, 0x1f, R16 ;  /* 0x0000001fff0f7819 */ /* 0x000fe40000011610 */
[----:B------:R-:W-:Y:S01]  /*0210*/  LEA.HI R13, R13, R10, RZ, 0x1 ;  /* 0x0000000a0d0d7211 */ /* 0x000fe200078f08ff */
[----:B------:R-:W-:Y:S01]  /*0220*/  IMAD.HI R17, R9, 0x66666667, RZ ;  /* 0x6666666709117827 */ /* 0x000fe200078e02ff */
[----:B------:R-:W-:-:S02]  /*0230*/  LEA.HI R10, R16, R15, RZ, 0x1d ;  /* 0x0000000f100a7211 */ /* 0x000fc400078fe8ff */
[----:B------:R-:W-:Y:S01]  /*0240*/  SHF.R.S32.HI R15, RZ, 0x1, R12 ;  /* 0x00000001ff0f7819 */ /* 0x000fe2000001140c */
[----:B------:R-:W-:Y:S01]  /*0250*/  IMAD.HI R18, R11, 0x66666667, RZ ;  /* 0x666666670b127827 */ /* 0x000fe200078e02ff */
[----:B------:R-:W-:Y:S02]  /*0260*/  SHF.R.S32.HI R16, RZ, 0x1, R17 ;  /* 0x00000001ff107819 */ /* 0x000fe40000011411 */
[----:B------:R-:W-:Y:S01]  /*0270*/  LEA.HI R14, R12, R15, RZ, 0x1 ;  /* 0x0000000f0c0e7211 */ /* 0x000fe200078f08ff */
[----:B------:R-:W-:Y:S01]  /*0280*/  IMAD.HI R20, R13, 0x66666667, RZ ;  /* 0x666666670d147827 */ /* 0x000fe200078e02ff */
[----:B------:R-:W-:Y:S02]  /*0290*/  LEA.HI R16, R17, R16, RZ, 0x1 ;  /* 0x0000001011107211 */ /* 0x000fe400078f08ff */
[----:B------:R-:W-:Y:S01]  /*02a0*/  SHF.R.S32.HI R19, RZ, 0x1, R18 ;  /* 0x00000001ff137819 */ /* 0x000fe20000011412 */
[----:B------:R-:W-:Y:S01]  /*02b0*/  IMAD R14, R14, -0x5, R5 ;  /* 0xfffffffb0e0e7824 */ /* 0x000fe200078e0205 */
[----:B------:R-:W-:Y:S01]  /*02c0*/  SHF.R.S32.HI R21, RZ, 0x1, R20 ;  /* 0x00000001ff157819 */ /* 0x000fe20000011414 */
[----:B------:R-:W-:Y:S01]  /*02d0*/  IMAD.SHL.U32 R17, R7, 0x10, RZ ;  /* 0x0000001007117824 */ /* 0x000fe200078e00ff */
[----:B------:R-:W-:Y:S01]  /*02e0*/  LEA.HI R18, R18, R19, RZ, 0x1 ;  /* 0x0000001312127211 */ /* 0x000fe200078f08ff */
[----:B------:R-:W-:Y:S01]  /*02f0*/  IMAD R4, R9, -0x5, R4 ;  /* 0xfffffffb09047824 */ /* 0x000fe200078e0204 */
[----:B------:R-:W-:Y:S01]  /*0300*/  LEA.HI R12, R20, R21, RZ, 0x1 ;  /* 0x00000015140c7211 */ /* 0x000fe200078f08ff */
[----:B------:R-:W-:Y:S01]  /*0310*/  IMAD R7, R5, -0x5, R0 ;  /* 0xfffffffb05077824 */ /* 0x000fe200078e0200 */
[----:B------:R-:W-:Y:S01]  /*0320*/  SHF.R.S32.HI R19, RZ, 0x1f, R17 ;  /* 0x0000001fff137819 */ /* 0x000fe20000011411 */
[----:B------:R-:W-:-:S02]  /*0330*/  IMAD R9, R16, -0x5, R9 ;  /* 0xfffffffb10097824 */ /* 0x000fc400078e0209 */
[C---:B------:R-:W-:Y:S01]  /*0340*/  IMAD.SHL.U32 R16, R14.reuse, 0x4, RZ ;  /* 0x000000040e107824 */ /* 0x040fe200078e00ff */
[-C--:B------:R-:W-:Y:S01]  /*0350*/  VIMNMX R15, R14, R7.reuse, PT ;  /* 0x000000070e0f7248 */ /* 0x080fe20003fe0100 */
[----:B------:R-:W-:Y:S02]  /*0360*/  IMAD R6, R11, -0x5, R6 ;  /* 0xfffffffb0b067824 */ /* 0x000fe400078e0206 */
[----:B------:R-:W-:Y:S01]  /*0370*/  IMAD R11, R18, -0x5, R11 ;  /* 0xfffffffb120b7824 */ /* 0x000fe200078e020b */
[----:B------:R-:W-:Y:S01]  /*0380*/  IADD3 R5, P0, P1, R16, R7, R17 ;  /* 0x0000000710057210 */ /* 0x000fe2000791e011 */
[----:B------:R-:W-:Y:S01]  /*0390*/  IMAD.SHL.U32 R3, R3, 0x10, RZ ;  /* 0x0000001003037824 */ /* 0x000fe200078e00ff */
[----:B------:R-:W-:Y:S01]  /*03a0*/  SHF.R.S32.HI R17, RZ, 0x1f, R7 ;  /* 0x0000001fff117819 */ /* 0x000fe20000011407 */
[----:B------:R-:W-:Y:S01]  /*03b0*/  IMAD R14, R12, -0x5, R13 ;  /* 0xfffffffb0c0e7824 */ /* 0x000fe200078e020d */
[----:B------:R-:W-:Y:S01]  /*03c0*/  SHF.R.S32.HI R16, RZ, 0x1f, R16 ;  /* 0x0000001fff107819 */ /* 0x000fe20000011410 */
[----:B------:R-:W-:Y:S01]  /*03d0*/  IMAD.SHL.U32 R8, R8, 0x10, RZ ;  /* 0x0000001008087824 */ /* 0x000fe200078e00ff */
[----:B------:R-:W-:Y:S01]  /*03e0*/  ISETP.GT.AND P3, PT, R15, RZ, PT ;  /* 0x000000ff0f00720c */ /* 0x000fe20003f64270 */
[----:B------:R-:W-:Y:S01]  /*03f0*/  IMAD.SHL.U32 R15, R9, 0x4, RZ ;  /* 0x00000004090f7824 */ /* 0x000fe200078e00ff */
[----:B------:R-:W-:Y:S01]  /*0400*/  IADD3.X R12, R16, R17, R19, P0, P1 ;  /* 0x00000011100c7210 */ /* 0x000fe200007e2413 */
[----:B------:R-:W-:Y:S01]  /*0410*/  IMAD.SHL.U32 R17, R11, 0x4, RZ ;  /* 0x000000040b117824 */ /* 0x000fe200078e00ff */
[----:B------:R-:W-:Y:S01]  /*0420*/  SHF.R.S32.HI R18, RZ, 0x1f, R4 ;  /* 0x0000001fff127819 */ /* 0x000fe20000011404 */
[----:B------:R-:W-:Y:S01]  /*0430*/  IMAD R7, R13, -0x5, R2 ;  /* 0xfffffffb0d077824 */ /* 0x000fe200078e0202 */
[-C--:B------:R-:W-:Y:S01]  /*0440*/  VIMNMX R2, R9, R4.reuse, PT ;  /* 0x0000000409027248 */ /* 0x080fe20003fe0100 */
[----:B------:R-:W-:Y:S01]  /*0450*/  IMAD.SHL.U32 R16, R10, 0x10, RZ ;  /* 0x000000100a107824 */ /* 0x000fe200078e00ff */
[--C-:B------:R-:W-:Y:S01]  /*0460*/  IADD3 R10, P0, P1, R15, R4, R3.reuse ;  /* 0x000000040f0a7210 */ /* 0x100fe2000791e003 */
[----:B------:R-:W-:Y:S01]  /*0470*/  IMAD.SHL.U32 R4, R14, 0x4, RZ ;  /* 0x000000040e047824 */ /* 0x000fe200078e00ff */
[----:B------:R-:W-:-:S02]  /*0480*/  SHF.R.S32.HI R13, RZ, 0x1f, R3 ;  /* 0x0000001fff0d7819 */ /* 0x000fc40000011403 */
[-C--:B------:R-:W-:Y:S02]  /*0490*/  VIMNMX R3, R11, R6.reuse, PT ;  /* 0x000000060b037248 */ /* 0x080fe40003fe0100 */
[----:B------:R-:W-:Y:S02]  /*04a0*/  IADD3 R9, P2, P4, R17, R6, R8 ;  /* 0x0000000611097210 */ /* 0x000fe40007c5e008 */
[----:B------:R-:W-:Y:S02]  /*04b0*/  SHF.R.S32.HI R19, RZ, 0x1f, R6 ;  /* 0x0000001fff137819 */ /* 0x000fe40000011406 */
[----:B------:R-:W-:Y:S02]  /*04c0*/  SHF.R.S32.HI R20, RZ, 0x1f, R8 ;  /* 0x0000001fff147819 */ /* 0x000fe40000011408 */
[----:B------:R-:W-:Y:S02]  /*04d0*/  SHF.R.S32.HI R6, RZ, 0x1f, R15 ;  /* 0x0000001fff067819 */ /* 0x000fe4000001140f */
[----:B------:R-:W-:-:S02]  /*04e0*/  SHF.R.S32.HI R17, RZ, 0x1f, R17 ;  /* 0x0000001fff117819 */ /* 0x000fc40000011411 */
[-C--:B------:R-:W-:Y:S02]  /*04f0*/  VIMNMX R8, R14, R7.reuse, PT ;  /* 0x000000070e087248 */ /* 0x080fe40003fe0100 */
[--C-:B------:R-:W-:Y:S02]  /*0500*/  IADD3 R11, P5, P6, R4, R7, R16.reuse ;  /* 0x00000007040b7210 */ /* 0x100fe40007ebe010 */
[----:B------:R-:W-:Y:S02]  /*0510*/  SHF.R.S32.HI R21, RZ, 0x1f, R16 ;  /* 0x0000001fff157819 */ /* 0x000fe40000011410 */
[----:B------:R-:W-:Y:S02]  /*0520*/  SHF.R.S32.HI R7, RZ, 0x1f, R7 ;  /* 0x0000001fff077819 */ /* 0x000fe40000011407 */
[----:B------:R-:W-:Y:S02]  /*0530*/  SHF.R.S32.HI R4, RZ, 0x1f, R4 ;  /* 0x0000001fff047819 */ /* 0x000fe40000011404 */
[----:B------:R-:W-:-:S02]  /*0540*/  IADD3.X R13, R6, R18, R13, P0, P1 ;  /* 0x00000012060d7210 */ /* 0x000fc400007e240d */
[----:B------:R-:W-:Y:S02]  /*0550*/  IADD3.X R20, R17, R19, R20, P2, P4 ;  /* 0x0000001311147210 */ /* 0x000fe400017e8414 */
[----:B------:R-:W-:Y:S02]  /*0560*/  CS2R R16, SRZ ;  /* 0x0000000000107805 */ /* 0x000fe4000001ff00 */
[----:B------:R-:W-:Y:S02]  /*0570*/  LEA R6, P2, R5, UR4, 0x2 ;  /* 0x0000000405067c11 */ /* 0x000fe4000f8410ff */
[----:B------:R-:W-:Y:S02]  /*0580*/  IADD3.X R14, R4, R7, R21, P5, P6 ;  /* 0x00000007040e7210 */ /* 0x000fe40002fec415 */
[----:B------:R-:W-:Y:S02]  /*0590*/  LEA R4, P4, R10, UR4, 0x2 ;  /* 0x000000040a047c11 */ /* 0x000fe4000f8810ff */
[----:B------:R-:W-:-:S02]  /*05a0*/  ISETP.GE.AND P0, PT, R0, 0xc800, PT ;  /* 0x0000c8000000780c */ /* 0x000fc40003f06270 */
[----:B------:R-:W-:Y:S02]  /*05b0*/  LEA.HI.X R7, R5, UR5, R12, 0x2, P2 ;  /* 0x0000000505077c11 */ /* 0x000fe400090f140c */
[----:B------:R-:W-:Y:S02]  /*05c0*/  ISETP.LT.AND P1, PT, R0, 0xc800, P3 ;  /* 0x0000c8000000780c */ /* 0x000fe40001f21270 */
[C---:B------:R-:W-:Y:S02]  /*05d0*/  LEA R12, P6, R9.reuse, UR4, 0x2 ;  /* 0x00000004090c7c11 */ /* 0x040fe4000f8c10ff */
[----:B------:R-:W-:Y:S02]  /*05e0*/  LEA.HI.X R5, R10, UR5, R13, 0x2, P4 ;  /* 0x000000050a057c11 */ /* 0x000fe4000a0f140d */
[----:B------:R-:W-:Y:S02]  /*05f0*/  ISETP.GT.AND P4, PT, R2, RZ, !P0 ;  /* 0x000000ff0200720c */ /* 0x000fe40004784270 */
[----:B------:R-:W-:Y:S01]  /*0600*/  LEA.HI.X R13, R9, UR5, R20, 0x2, P6 ;  /* 0x00000005090d7c11 */ /* 0x000fe2000b0f1414 */
[----:B------:R-:W-:Y:S01]  /*0610*/  IMAD.MOV.U32 R9, RZ, RZ, RZ ;  /* 0x000000ffff097224 */ /* 0x000fe200078e00ff */
[----:B------:R-:W-:-:S02]  /*0620*/  ISETP.GT.AND P5, PT, R3, RZ, !P0 ;  /* 0x000000ff0300720c */ /* 0x000fc400047a4270 */
[----:B------:R-:W-:Y:S02]  /*0630*/  ISETP.GT.AND P6, PT, R8, RZ, !P0 ;  /* 0x000000ff0800720c */ /* 0x000fe400047c4270 */
[----:B------:R-:W-:Y:S01]  /*0640*/  LEA R10, P2, R11, UR4, 0x2 ;  /* 0x000000040b0a7c11 */ /* 0x000fe2000f8410ff */
[----:B------:R-:W-:-:S03]  /*0650*/  IMAD.MOV.U32 R18, RZ, RZ, RZ ;  /* 0x000000ffff127224 */ /* 0x000fc600078e00ff */
[----:B------:R-:W-:Y:S01]  /*0660*/  LEA.HI.X R11, R11, UR5, R14, 0x2, P2 ;  /* 0x000000050b0b7c11 */ /* 0x000fe200090f140e */
[----:B------:R-:W-:Y:S01]  /*0670*/  ULDC.64 UR4, c[0x0][0x208] ;  /* 0x0000820000047ab9 */ /* 0x000fe20000000a00 */
[----:B------:R-:W1:Y:S01]  /*0680*/  LDC.64 R14, c[0x0][0x218] ;  /* 0x00008600ff0e7b82 */ /* 0x000e620000000a00 */
[----:B------:R-:W2:Y:S04]  /*0690*/  @P1 LDG.E R9, desc[UR4][R6.64+-0x14] ;  /* 0xffffec0406091981 */ /* 0x000ea8000c1e1900 */
[----:B------:R-:W3:Y:S04]  /*06a0*/  @P4 LDG.E R16, desc[UR4][R4.64+-0x14] ;  /* 0xffffec0404104981 */ /* 0x000ee8000c1e1900 */
[----:B------:R-:W4:Y:S04]  /*06b0*/  @P5 LDG.E R17, desc[UR4][R12.64+-0x14] ;  /* 0xffffec040c115981 */ /* 0x000f28000c1e1900 */
[----:B------:R-:W5:Y:S01]  /*06c0*/  @P6 LDG.E R18, desc[UR4][R10.64+-0x14] ;  /* 0xffffec040a126981 */ /* 0x000f62000c1e1900 */
[----:B------:R-:W-:Y:S01]  /*06d0*/  ISETP.GT.AND P2, PT, R2, RZ, PT ;  /* 0x000000ff0200720c */ /* 0x000fe20003f44270 */
[----:B-1----:R-:W-:Y:S01]  /*06e0*/  IMAD.WIDE R14, R0, 0x4, R14 ;  /* 0x00000004000e7825 */ /* 0x002fe200078e020e */
[----:B--2---:R-:W-:-:S02]  /*06f0*/  SEL R9, R9, RZ, P1 ;  /* 0x000000ff09097207 */ /* 0x004fc40000800000 */
[----:B------:R-:W-:Y:S02]  /*0700*/  ISETP.GT.AND P1, PT, R3, RZ, PT ;  /* 0x000000ff0300720c */ /* 0x000fe40003f24270 */
[----:B---3--:R-:W-:Y:S02]  /*0710*/  SEL R16, R16, RZ, P4 ;  /* 0x000000ff10107207 */ /* 0x008fe40002000000 */
[----:B------:R-:W-:Y:S02]  /*0720*/  FSETP.GEU.AND P4, PT, R9, RZ, PT ;  /* 0x000000ff0900720b */ /* 0x000fe40003f8e000 */
[----:B----4-:R-:W-:Y:S02]  /*0730*/  SEL R17, R17, RZ, P5 ;  /* 0x000000ff11117207 */ /* 0x010fe40002800000 */
[----:B------:R-:W-:Y:S02]  /*0740*/  FSETP.GEU.AND P5, PT, R16, RZ, PT ;  /* 0x000000ff1000720b */ /* 0x000fe40003fae000 */
[----:B-----5:R-:W-:-:S02]  /*0750*/  SEL R18, R18, RZ, P6 ;  /* 0x000000ff12127207 */ /* 0x020fc40003000000 */
[----:B------:R-:W-:Y:S02]  /*0760*/  FSEL R2, R9, RZ, P4 ;  /* 0x000000ff09027208 */ /* 0x000fe40002000000 */
[C---:B------:R-:W-:Y:S02]  /*0770*/  FSETP.GEU.AND P6, PT, R17.reuse, RZ, PT ;  /* 0x000000ff1100720b */ /* 0x040fe40003fce000 */
[----:B------:R-:W-:Y:S02]  /*0780*/  FSETP.GEU.AND P4, PT, R18, RZ, PT ;  /* 0x000000ff1200720b */ /* 0x000fe40003f8e000 */
[----:B------:R-:W-:Y:S02]  /*0790*/  FSEL R3, R16, RZ, P5 ;  /* 0x000000ff10037208 */ /* 0x000fe40002800000 */
[----:B------:R-:W-:Y:S02]  /*07a0*/  ISETP.GT.AND P5, PT, R8, RZ, PT ;  /* 0x000000ff0800720c */ /* 0x000fe40003fa4270 */
[----:B------:R-:W-:-:S02]  /*07b0*/  FSEL R0, R17, RZ, P6 ;  /* 0x000000ff11007208 */ /* 0x000fc40003000000 */
[----:B------:R-:W-:Y:S02]  /*07c0*/  FSEL R18, R18, RZ, P4 ;  /* 0x000000ff12127208 */ /* 0x000fe40002000000 */
[----:B------:R-:W-:Y:S02]  /*07d0*/  SEL R4, R2, RZ, P3 ;  /* 0x000000ff02047207 */ /* 0x000fe40001800000 */
[----:B------:R-:W-:Y:S02]  /*07e0*/  SEL R5, R3, RZ, P2 ;  /* 0x000000ff03057207 */ /* 0x000fe40001000000 */
[----:B------:R-:W-:Y:S02]  /*07f0*/  SEL R6, R0, RZ, P1 ;  /* 0x000000ff00067207 */ /* 0x000fe40000800000 */
[----:B------:R-:W-:Y:S01]  /*0800*/  SEL R7, R18, RZ, P5 ;  /* 0x000000ff12077207 */ /* 0x000fe20002800000 */
[----:B------:R-:W-:Y:S06]  /*0810*/  @P0 EXIT ;  /* 0x000000000000094d */ /* 0x000fec0003800000 */
[----:B------:R-:W-:Y:S01]  /*0820*/  STG.E.128 desc[UR4][R14.64], R4 ;  /* 0x000000040e007986 */ /* 0x000fe2000c101d04 */
[----:B------:R-:W-:Y:S05]  /*0830*/  EXIT ;  /* 0x000000000000794d */ /* 0x000fea0003800000 */
.L_x_0:
[----:B------:R-:W-:-:S00]  /*0840*/  BRA `(.L_x_0) ;  /* 0xfffffffc00fc7947 */ /* 0x000fc0000383ffff */
[----:B------:R-:W-:-:S00]  /*0850*/  NOP ;  /* 0x0000000000007918 */ /* 0x000fc00000000000 */
        /* <DEDUP_REMOVED lines=10> */
.L_x_1:


//--------------------- .nv.constant0.triton_poi_fused_constant_pad_nd_relu_28 --------------------------
	.section	.nv.constant0.triton_poi_fused_constant_pad_nd_relu_28,"a",@progbits
	.sectionflags	@""
	.align	4
.nv.constant0.triton_poi_fused_constant_pad_nd_relu_28:
	.zero		548
